	.headerflags	@"EF_CUDA_TEXMODE_UNIFIED EF_CUDA_64BIT_ADDRESS EF_CUDA_ACCELERATORS EF_CUDA_SM90 EF_CUDA_VIRTUAL_SM(EF_CUDA_SM90)"
	.elftype	@"ET_EXEC"


//--------------------- .nv.info                  --------------------------
	.section	.nv.info,"",@"SHT_CUDA_INFO"
	.align	4


	//----- nvinfo : EIATTR_REGCOUNT
	.align		4
        /*0000*/ 	.byte	0x04, 0x2f
        /*0002*/ 	.short	(.L_3 - .L_2)
	.align		4
.L_2:
        /*0004*/ 	.word	index@(triton_poi_fused__native_batch_norm_legit_no_training_6)
        /*0008*/ 	.word	0x00000010


	//----- nvinfo : EIATTR_MIN_STACK_SIZE
	.align		4
.L_3:
        /*000c*/ 	.byte	0x04, 0x12
        /*000e*/ 	.short	(.L_5 - .L_4)
	.align		4
.L_4:
        /*0010*/ 	.word	index@(triton_poi_fused__native_batch_norm_legit_no_training_6)
        /*0014*/ 	.word	0x00000000


	//----- nvinfo : EIATTR_FRAME_SIZE
	.align		4
.L_5:
        /*0018*/ 	.byte	0x04, 0x11
        /*001a*/ 	.short	(.L_7 - .L_6)
	.align		4
.L_6:
        /*001c*/ 	.word	index@(triton_poi_fused__native_batch_norm_legit_no_training_6)
        /*0020*/ 	.word	0x00000000


	//----- nvinfo : EIATTR_MIN_STACK_SIZE
	.align		4
.L_7:
        /*0024*/ 	.byte	0x04, 0x12
        /*0026*/ 	.short	(.L_9 - .L_8)
	.align		4
.L_8:
        /*0028*/ 	.word	index@(triton_poi_fused__native_batch_norm_legit_no_training_6)
        /*002c*/ 	.word	0x00000000
.L_9:


//--------------------- .nv.info.triton_poi_fused__native_batch_norm_legit_no_training_6 --------------------------
	.section	.nv.info.triton_poi_fused__native_batch_norm_legit_no_training_6,"",@"SHT_CUDA_INFO"
	.sectionflags	@""
	.align	4


	//----- nvinfo : EIATTR_CUDA_API_VERSION
	.align		4
        /*0000*/ 	.byte	0x04, 0x37
        /*0002*/ 	.short	(.L_11 - .L_10)
.L_10:
        /*0004*/ 	.word	0x0000007c


	//----- nvinfo : EIATTR_KPARAM_INFO
	.align		4
.L_11:
        /*0008*/ 	.byte	0x04, 0x17
        /*000a*/ 	.short	(.L_13 - .L_12)
.L_12:
        /*000c*/ 	.word	0x00000000
        /*0010*/ 	.short	0x0006
        /*0012*/ 	.short	0x0030
        /*0014*/ 	.byte	0x00, 0xf0, 0x11, 0x00


	//----- nvinfo : EIATTR_KPARAM_INFO
	.align		4
.L_13:
        /*0018*/ 	.byte	0x04, 0x17
        /*001a*/ 	.short	(.L_15 - .L_14)
.L_14:
        /*001c*/ 	.word	0x00000000
        /*0020*/ 	.short	0x0005
        /*0022*/ 	.short	0x0028
        /*0024*/ 	.byte	0x00, 0xf4, 0x21, 0x00


	//----- nvinfo : EIATTR_KPARAM_INFO
	.align		4
.L_15:
        /*0028*/ 	.byte	0x04, 0x17
        /*002a*/ 	.short	(.L_17 - .L_16)
.L_16:
        /*002c*/ 	.word	0x00000000
        /*0030*/ 	.short	0x0004
        /*0032*/ 	.short	0x0020
        /*0034*/ 	.byte	0x00, 0xf4, 0x21, 0x00


	//----- nvinfo : EIATTR_KPARAM_INFO
	.align		4
.L_17:
        /*0038*/ 	.byte	0x04, 0x17
        /*003a*/ 	.short	(.L_19 - .L_18)
.L_18:
        /*003c*/ 	.word	0x00000000
        /*0040*/ 	.short	0x0003
        /*0042*/ 	.short	0x0018
        /*0044*/ 	.byte	0x00, 0xf4, 0x21, 0x00


	//----- nvinfo : EIATTR_KPARAM_INFO
	.align		4
.L_19:
        /*0048*/ 	.byte	0x04, 0x17
        /*004a*/ 	.short	(.L_21 - .L_20)
.L_20:
        /*004c*/ 	.word	0x00000000
        /*0050*/ 	.short	0x0002
        /*0052*/ 	.short	0x0010
        /*0054*/ 	.byte	0x00, 0xf4, 0x21, 0x00


	//----- nvinfo : EIATTR_KPARAM_INFO
	.align		4
.L_21:
        /*0058*/ 	.byte	0x04, 0x17
        /*005a*/ 	.short	(.L_23 - .L_22)
.L_22:
        /*005c*/ 	.word	0x00000000
        /*0060*/ 	.short	0x0001
        /*0062*/ 	.short	0x0008
        /*0064*/ 	.byte	0x00, 0xf4, 0x21, 0x00


	//----- nvinfo : EIATTR_KPARAM_INFO
	.align		4
.L_23:
        /*0068*/ 	.byte	0x04, 0x17
        /*006a*/ 	.short	(.L_25 - .L_24)
.L_24:
        /*006c*/ 	.word	0x00000000
        /*0070*/ 	.short	0x0000
        /*0072*/ 	.short	0x0000
        /*0074*/ 	.byte	0x00, 0xf4, 0x21, 0x00


	//----- nvinfo : EIATTR_SPARSE_MMA_MASK
	.align		4
.L_25:
        /*0078*/ 	.byte	0x03, 0x50
        /*007a*/ 	.short	0x0000


	//----- nvinfo : EIATTR_MAXREG_COUNT
	.align		4
        /*007c*/ 	.byte	0x03, 0x1b
        /*007e*/ 	.short	0x00ff


	//----- nvinfo : EIATTR_EXIT_INSTR_OFFSETS
	.align		4
        /*0080*/ 	.byte	0x04, 0x1c
        /*0082*/ 	.short	(.L_27 - .L_26)


	//   ....[0]....
.L_26:
        /*0084*/ 	.word	0x000002a0


	//----- nvinfo : EIATTR_REQNTID
	.align		4
.L_27:
        /*0088*/ 	.byte	0x04, 0x10
        /*008a*/ 	.short	(.L_29 - .L_28)
.L_28:
        /*008c*/ 	.word	0x00000080
        /*0090*/ 	.word	0x00000001
        /*0094*/ 	.word	0x00000001


	//----- nvinfo : EIATTR_CBANK_PARAM_SIZE
	.align		4
.L_29:
        /*0098*/ 	.byte	0x03, 0x19
        /*009a*/ 	.short	0x0034


	//----- nvinfo : EIATTR_PARAM_CBANK
	.align		4
        /*009c*/ 	.byte	0x04, 0x0a
        /*009e*/ 	.short	(.L_31 - .L_30)
	.align		4
.L_30:
        /*00a0*/ 	.word	index@(.nv.constant0.triton_poi_fused__native_batch_norm_legit_no_training_6)
        /*00a4*/ 	.short	0x0210
        /*00a6*/ 	.short	0x0034


	//----- nvinfo : EIATTR_SW_WAR
	.align		4
.L_31:
        /*00a8*/ 	.byte	0x04, 0x36
        /*00aa*/ 	.short	(.L_33 - .L_32)
.L_32:
        /*00ac*/ 	.word	0x00000008
.L_33:


//--------------------- .nv.callgraph             --------------------------
	.section	.nv.callgraph,"",@"SHT_CUDA_CALLGRAPH"
	.align	4
	.sectionentsize	8
	.align		4
        /*0000*/ 	.word	0x00000000
	.align		4
        /*0004*/ 	.word	0xffffffff
	.align		4
        /*0008*/ 	.word	0x00000000
	.align		4
        /*000c*/ 	.word	0xfffffffe
	.align		4
        /*0010*/ 	.word	0x00000000
	.align		4
        /*0014*/ 	.word	0xfffffffd
	.align		4
        /*0018*/ 	.word	0x00000000
	.align		4
        /*001c*/ 	.word	0xfffffffc


//--------------------- .nv.constant4             --------------------------
	.section	.nv.constant4,"a",@progbits
	.align	8
	.align		8
.nv.constant4:
        /*0000*/ 	.dword	_$_str
	.align		8
        /*0008*/ 	.dword	_$_str_$_2


//--------------------- .text.triton_poi_fused__native_batch_norm_legit_no_training_6 --------------------------
	.section	.text.triton_poi_fused__native_batch_norm_legit_no_training_6,"ax",@progbits
	.align	128
        .global         triton_poi_fused__native_batch_norm_legit_no_training_6
        .type           triton_poi_fused__native_batch_norm_legit_no_training_6,@function
        .size           triton_poi_fused__native_batch_norm_legit_no_training_6,(.L_x_1 - triton_poi_fused__native_batch_norm_legit_no_training_6)
        .other          triton_poi_fused__native_batch_norm_legit_no_training_6,@"STO_CUDA_ENTRY STV_DEFAULT"
triton_poi_fused__native_batch_norm_legit_no_training_6:
.text.triton_poi_fused__native_batch_norm_legit_no_training_6:
[----:B------:R-:W-:Y:S01]  /*0000*/  LDC R1, c[0x0][0x28] ;  /* 0x00000a00ff017b82 */ /* 0x000fe20000000800 */
[----:B------:R-:W1:Y:S07]  /*0010*/  S2R R0, SR_TID.X ;  /* 0x0000000000007919 */ /* 0x000e6e0000002100 */
[----:B------:R-:W2:Y:S01]  /*0020*/  LDC.64 R6, c[0x0][0x220] ;  /* 0x00008800ff067b82 */ /* 0x000ea20000000a00 */
[----:B------:R-:W-:Y:S01]  /*0030*/  ULDC.64 UR4, c[0x0][0x208] ;  /* 0x0000820000047ab9 */ /* 0x000fe20000000a00 */
[----:B------:R-:W3:Y:S06]  /*0040*/  S2R R3, SR_CTAID.X ;  /* 0x0000000000037919 */ /* 0x000eec0000002500 */
[----:B------:R-:W4:Y:S08]  /*0050*/  LDC.64 R4, c[0x0][0x218] ;  /* 0x00008600ff047b82 */ /* 0x000f300000000a00 */
[----:B------:R-:W5:Y:S08]  /*0060*/  LDC.64 R8, c[0x0][0x228] ;  /* 0x00008a00ff087b82 */ /* 0x000f700000000a00 */
[----:B------:R-:W5:Y:S01]  /*0070*/  LDC.64 R10, c[0x0][0x230] ;  /* 0x00008c00ff0a7b82 */ /* 0x000f620000000a00 */
[----:B-1----:R-:W-:-:S04]  /*0080*/  LOP3.LUT R0, R0, 0x7f, RZ, 0xc0, !PT ;  /* 0x0000007f00007812 */ /* 0x002fc800078ec0ff */
[----:B---3--:R-:W-:-:S05]  /*0090*/  LEA R0, R3, R0, 0x7 ;  /* 0x0000000003007211 */ /* 0x008fca00078e38ff */
[----:B------:R-:W-:-:S05]  /*00a0*/  IMAD.HI R2, R0, 0x2aaaaaab, RZ ;  /* 0x2aaaaaab00027827 */ /* 0x000fca00078e02ff */
[----:B------:R-:W-:-:S04]  /*00b0*/  SHF.R.U32.HI R3, RZ, 0x1f, R2 ;  /* 0x0000001fff037819 */ /* 0x000fc80000011602 */
[----:B------:R-:W-:-:S05]  /*00c0*/  LEA.HI R3, R2, R3, RZ, 0x1e ;  /* 0x0000000302037211 */ /* 0x000fca00078ff0ff */
[----:B------:R-:W-:Y:S02]  /*00d0*/  IMAD R13, R3, -0x18, R0 ;  /* 0xffffffe8030d7824 */ /* 0x000fe400078e0200 */
[----:B------:R-:W1:Y:S02]  /*00e0*/  LDC.64 R2, c[0x0][0x210] ;  /* 0x00008400ff027b82 */ /* 0x000e640000000a00 */
[----:B--2---:R-:W-:-:S06]  /*00f0*/  IMAD.WIDE R6, R13, 0x4, R6 ;  /* 0x000000040d067825 */ /* 0x004fcc00078e0206 */
[----:B------:R-:W2:Y:S01]  /*0100*/  LDG.E.EL R6, desc[UR4][R6.64] ;  /* 0x0000000406067981 */ /* 0x000ea2000c2e1900 */
[----:B----4-:R-:W-:-:S04]  /*0110*/  IMAD.WIDE R4, R13, 0x4, R4 ;  /* 0x000000040d047825 */ /* 0x010fc800078e0204 */
[C---:B-----5:R-:W-:Y:S02]  /*0120*/  IMAD.WIDE R8, R13.reuse, 0x4, R8 ;  /* 0x000000040d087825 */ /* 0x060fe400078e0208 */
[----:B------:R3:W4:Y:S02]  /*0130*/  LDG.E.EL R5, desc[UR4][R4.64] ;  /* 0x0000000404057981 */ /* 0x000724000c2e1900 */
[----:B0-----:R-:W-:Y:S02]  /*0140*/  IMAD.WIDE R10, R13, 0x4, R10 ;  /* 0x000000040d0a7825 */ /* 0x001fe400078e020a */
[----:B------:R-:W5:Y:S04]  /*0150*/  LDG.E.EL R8, desc[UR4][R8.64] ;  /* 0x0000000408087981 */ /* 0x000f68000c2e1900 */
[----:B------:R-:W5:Y:S01]  /*0160*/  LDG.E.EL R11, desc[UR4][R10.64] ;  /* 0x000000040a0b7981 */ /* 0x000f62000c2e1900 */
[----:B-1----:R-:W-:-:S05]  /*0170*/  IMAD.WIDE R2, R0, 0x4, R2 ;  /* 0x0000000400027825 */ /* 0x002fca00078e0202 */
[----:B------:R0:W4:Y:S01]  /*0180*/  LDG.E R12, desc[UR4][R2.64] ;  /* 0x00000004020c7981 */ /* 0x000122000c1e1900 */
[----:B---3--:R-:W-:Y:S01]  /*0190*/  HFMA2.MMA R4, -RZ, RZ, 1.625, 0 ;  /* 0x3e800000ff047435 */ /* 0x008fe200000001ff */
[----:B0-----:R-:W0:Y:S02]  /*01a0*/  LDC.64 R2, c[0x0][0x238] ;  /* 0x00008e00ff027b82 */ /* 0x001e240000000a00 */
[----:B0-----:R-:W-:-:S04]  /*01b0*/  IMAD.WIDE R2, R0, 0x4, R2 ;  /* 0x0000000400027825 */ /* 0x001fc800078e0202 */
[----:B--2---:R-:W-:-:S04]  /*01c0*/  FADD R6, R6, 9.9999997473787516356e-06 ;  /* 0x3727c5ac06067421 */ /* 0x004fc80000000000 */
[----:B------:R-:W0:Y:S02]  /*01d0*/  MUFU.SQRT R7, R6 ;  /* 0x0000000600077308 */ /* 0x000e240000002000 */
[C---:B0-----:R-:W-:Y:S02]  /*01e0*/  FSETP.GT.AND P0, PT, R7.reuse, 8.50705917302346158658e+37, PT ;  /* 0x7e8000000700780b */ /* 0x041fe40003f04000 */
[----:B------:R-:W-:-:S11]  /*01f0*/  FSETP.GEU.AND P1, PT, R7, 1.175494350822287508e-38, PT ;  /* 0x008000000700780b */ /* 0x000fd60003f2e000 */
[----:B------:R-:W-:-:S04]  /*0200*/  @P0 FMUL R7, R7, 0.25 ;  /* 0x3e80000007070820 */ /* 0x000fc80000400000 */
[----:B------:R-:W-:-:S06]  /*0210*/  @!P1 FMUL R7, R7, 16777216 ;  /* 0x4b80000007079820 */ /* 0x000fcc0000400000 */
[----:B------:R-:W0:Y:S01]  /*0220*/  MUFU.RCP R7, R7 ;  /* 0x0000000700077308 */ /* 0x000e220000001000 */
[----:B------:R-:W-:Y:S01]  /*0230*/  FSEL R4, R4, 1, P0 ;  /* 0x3f80000004047808 */ /* 0x000fe20000000000 */
[----:B----4-:R-:W-:-:S04]  /*0240*/  FADD R5, R12, -R5 ;  /* 0x800000050c057221 */ /* 0x010fc80000000000 */
[----:B------:R-:W-:-:S04]  /*0250*/  @!P1 FMUL R4, R4, 16777216 ;  /* 0x4b80000004049820 */ /* 0x000fc80000400000 */
[----:B0-----:R-:W-:-:S04]  /*0260*/  FMUL R4, R7, R4 ;  /* 0x0000000407047220 */ /* 0x001fc80000400000 */
[----:B------:R-:W-:-:S04]  /*0270*/  FMUL R4, R5, R4 ;  /* 0x0000000405047220 */ /* 0x000fc80000400000 */
[----:B-----5:R-:W-:-:S05]  /*0280*/  FFMA R11, R8, R4, R11 ;  /* 0x00000004080b7223 */ /* 0x020fca000000000b */
[----:B------:R-:W-:Y:S01]  /*0290*/  STG.E desc[UR4][R2.64], R11 ;  /* 0x0000000b02007986 */ /* 0x000fe2000c101904 */
[----:B------:R-:W-:Y:S05]  /*02a0*/  EXIT ;  /* 0x000000000000794d */ /* 0x000fea0003800000 */
.L_x_0:
[----:B------:R-:W-:-:S00]  /*02b0*/  BRA `(.L_x_0) ;  /* 0xfffffffc00fc7947 */ /* 0x000fc0000383ffff */
[----:B------:R-:W-:-:S00]  /*02c0*/  NOP ;  /* 0x0000000000007918 */ /* 0x000fc00000000000 */
        /* <DEDUP_REMOVED lines=11> */
.L_x_1:


//--------------------- .nv.global.init           --------------------------
	.section	.nv.global.init,"aw",@progbits
.nv.global.init:
	.type		_$_str,@object
	.size		_$_str,(_$_str_$_2 - _$_str)
_$_str:
        /*0000*/ 	.byte	0x5f, 0x5f, 0x43, 0x55, 0x44, 0x41, 0x5f, 0x46, 0x54, 0x5a, 0x00
	.type		_$_str_$_2,@object
	.size		_$_str_$_2,(.L_1 - _$_str_$_2)
_$_str_$_2:
        /*000b*/ 	.byte	0x5f, 0x5f, 0x43, 0x55, 0x44, 0x41, 0x5f, 0x50, 0x52, 0x45, 0x43, 0x5f, 0x53, 0x51, 0x52, 0x54
        /*001b*/ 	.byte	0x00
.L_1:


//--------------------- .nv.constant0.triton_poi_fused__native_batch_norm_legit_no_training_6 --------------------------
	.section	.nv.constant0.triton_poi_fused__native_batch_norm_legit_no_training_6,"a",@progbits
	.sectionflags	@""
	.align	4
.nv.constant0.triton_poi_fused__native_batch_norm_legit_no_training_6:
	.zero		580
